//
// Generated by NVIDIA NVVM Compiler
//
// Compiler Build ID: CL-36424714
// Cuda compilation tools, release 13.0, V13.0.88
// Based on NVVM 20.0.0
//

.version 9.0
.target sm_100
.address_size 64

	// .globl	_Z14ComputeMatchesPcS_Piiii

.visible .entry _Z14ComputeMatchesPcS_Piiii(
	.param .u64 .ptr .align 1 _Z14ComputeMatchesPcS_Piiii_param_0,
	.param .u64 .ptr .align 1 _Z14ComputeMatchesPcS_Piiii_param_1,
	.param .u64 .ptr .align 1 _Z14ComputeMatchesPcS_Piiii_param_2,
	.param .u32 _Z14ComputeMatchesPcS_Piiii_param_3,
	.param .u32 _Z14ComputeMatchesPcS_Piiii_param_4,
	.param .u32 _Z14ComputeMatchesPcS_Piiii_param_5
)
{


	ret;

}


// ===== COMPILED SASS (sm_100) =====

	.target	sm_100

	.elftype	@"ET_EXEC"


//--------------------- .note.nv.tkinfo           --------------------------
	.section	.note.nv.tkinfo,"",@"SHT_NOTE"
	.sectionflags	@"SHF_NOTE_NV_TKINFO"
	.tkinfo
        /*0018*/ 	.word	0x00000002
        /*0030*/ 	.string	""
        /*0030*/ 	.string	"ptxas"
        /*0030*/ 	.string	"Cuda compilation tools, release 13.0, V13.0.88"
        /*0030*/ 	.string	"Build cuda_13.0.r13.0/compiler.36424714_0"
        /*0030*/ 	.string	"-arch sm_100 -m 64 "



//--------------------- .note.nv.cuinfo           --------------------------
	.section	.note.nv.cuinfo,"",@"SHT_NOTE"
	.sectionflags	@"SHF_NOTE_NV_CUINFO"
        /*0018*/ 	.short	0x0002
        /*001a*/ 	.short	0x0064
        /*001c*/ 	.short	0x0082
	.zero		2


//--------------------- .nv.info                  --------------------------
	.section	.nv.info,"",@"SHT_CUDA_INFO"
	.align	4


	//----- nvinfo : EIATTR_REGCOUNT
	.align		4
        /*0000*/ 	.byte	0x04, 0x2f
        /*0002*/ 	.short	(.L_1 - .L_0)
	.align		4
.L_0:
        /*0004*/ 	.word	index@(_Z14ComputeMatchesPcS_Piiii)
        /*0008*/ 	.word	0x00000004


	//----- nvinfo : EIATTR_FRAME_SIZE
	.align		4
.L_1:
        /*000c*/ 	.byte	0x04, 0x11
        /*000e*/ 	.short	(.L_3 - .L_2)
	.align		4
.L_2:
        /*0010*/ 	.word	index@(_Z14ComputeMatchesPcS_Piiii)
        /*0014*/ 	.word	0x00000000


	//----- nvinfo : EIATTR_MIN_STACK_SIZE
	.align		4
.L_3:
        /*0018*/ 	.byte	0x04, 0x12
        /*001a*/ 	.short	(.L_5 - .L_4)
	.align		4
.L_4:
        /*001c*/ 	.word	index@(_Z14ComputeMatchesPcS_Piiii)
        /*0020*/ 	.word	0x00000000
.L_5:


//--------------------- .nv.compat                --------------------------
	.section	.nv.compat,"",@"SHT_CUDA_COMPAT_INFO"
	.align	4
        /*0000*/ 	.byte	0x02, 0x09, 0x00, 0x00, 0x02, 0x02, 0x01, 0x00, 0x02, 0x05, 0x05, 0x00, 0x03, 0x07, 0x01, 0x01
        /*0010*/ 	.byte	0x02, 0x03, 0x00, 0x00, 0x02, 0x06, 0x01, 0x00, 0x04, 0x0b, 0x08, 0x00, 0x09, 0x00, 0x00, 0x00
        /*0020*/ 	.byte	0x00, 0x00, 0x00, 0x00


//--------------------- .nv.info._Z14ComputeMatchesPcS_Piiii --------------------------
	.section	.nv.info._Z14ComputeMatchesPcS_Piiii,"",@"SHT_CUDA_INFO"
	.sectionflags	@""
	.align	4


	//----- nvinfo : EIATTR_CUDA_API_VERSION
	.align		4
        /*0000*/ 	.byte	0x04, 0x37
        /*0002*/ 	.short	(.L_7 - .L_6)
.L_6:
        /*0004*/ 	.word	0x00000082


	//----- nvinfo : EIATTR_KPARAM_INFO
	.align		4
.L_7:
        /*0008*/ 	.byte	0x04, 0x17
        /*000a*/ 	.short	(.L_9 - .L_8)
.L_8:
        /*000c*/ 	.word	0x00000000
        /*0010*/ 	.short	0x0005
        /*0012*/ 	.short	0x0020
        /*0014*/ 	.byte	0x00, 0xf0, 0x11, 0x00


	//----- nvinfo : EIATTR_KPARAM_INFO
	.align		4
.L_9:
        /*0018*/ 	.byte	0x04, 0x17
        /*001a*/ 	.short	(.L_11 - .L_10)
.L_10:
        /*001c*/ 	.word	0x00000000
        /*0020*/ 	.short	0x0004
        /*0022*/ 	.short	0x001c
        /*0024*/ 	.byte	0x00, 0xf0, 0x11, 0x00


	//----- nvinfo : EIATTR_KPARAM_INFO
	.align		4
.L_11:
        /*0028*/ 	.byte	0x04, 0x17
        /*002a*/ 	.short	(.L_13 - .L_12)
.L_12:
        /*002c*/ 	.word	0x00000000
        /*0030*/ 	.short	0x0003
        /*0032*/ 	.short	0x0018
        /*0034*/ 	.byte	0x00, 0xf0, 0x11, 0x00


	//----- nvinfo : EIATTR_KPARAM_INFO
	.align		4
.L_13:
        /*0038*/ 	.byte	0x04, 0x17
        /*003a*/ 	.short	(.L_15 - .L_14)
.L_14:
        /*003c*/ 	.word	0x00000000
        /*0040*/ 	.short	0x0002
        /*0042*/ 	.short	0x0010
        /*0044*/ 	.byte	0x00, 0xf5, 0x21, 0x00


	//----- nvinfo : EIATTR_KPARAM_INFO
	.align		4
.L_15:
        /*0048*/ 	.byte	0x04, 0x17
        /*004a*/ 	.short	(.L_17 - .L_16)
.L_16:
        /*004c*/ 	.word	0x00000000
        /*0050*/ 	.short	0x0001
        /*0052*/ 	.short	0x0008
        /*0054*/ 	.byte	0x00, 0xf5, 0x21, 0x00


	//----- nvinfo : EIATTR_KPARAM_INFO
	.align		4
.L_17:
        /*0058*/ 	.byte	0x04, 0x17
        /*005a*/ 	.short	(.L_19 - .L_18)
.L_18:
        /*005c*/ 	.word	0x00000000
        /*0060*/ 	.short	0x0000
        /*0062*/ 	.short	0x0000
        /*0064*/ 	.byte	0x00, 0xf5, 0x21, 0x00


	//----- nvinfo : EIATTR_SPARSE_MMA_MASK
	.align		4
.L_19:
        /*0068*/ 	.byte	0x03, 0x50
        /*006a*/ 	.short	0x0000


	//----- nvinfo : EIATTR_MAXREG_COUNT
	.align		4
        /*006c*/ 	.byte	0x03, 0x1b
        /*006e*/ 	.short	0x00ff


	//----- nvinfo : EIATTR_MERCURY_ISA_VERSION
	.align		4
        /*0070*/ 	.byte	0x03, 0x5f
        /*0072*/ 	.short	0x0101


	//----- nvinfo : EIATTR_VRC_CTA_INIT_COUNT
	.align		4
        /*0074*/ 	.byte	0x02, 0x4a
	.zero		1
	.zero		1


	//----- nvinfo : EIATTR_EXIT_INSTR_OFFSETS
	.align		4
        /*0078*/ 	.byte	0x04, 0x1c
        /*007a*/ 	.short	(.L_21 - .L_20)


	//   ....[0]....
.L_20:
        /*007c*/ 	.word	0x00000010


	//----- nvinfo : EIATTR_CBANK_PARAM_SIZE
	.align		4
.L_21:
        /*0080*/ 	.byte	0x03, 0x19
        /*0082*/ 	.short	0x0024


	//----- nvinfo : EIATTR_PARAM_CBANK
	.align		4
        /*0084*/ 	.byte	0x04, 0x0a
        /*0086*/ 	.short	(.L_23 - .L_22)
	.align		4
.L_22:
        /*0088*/ 	.word	index@(.nv.constant0._Z14ComputeMatchesPcS_Piiii)
        /*008c*/ 	.short	0x0380
        /*008e*/ 	.short	0x0024


	//----- nvinfo : EIATTR_SW_WAR
	.align		4
.L_23:
        /*0090*/ 	.byte	0x04, 0x36
        /*0092*/ 	.short	(.L_25 - .L_24)
.L_24:
        /*0094*/ 	.word	0x00000008
.L_25:


//--------------------- .nv.callgraph             --------------------------
	.section	.nv.callgraph,"",@"SHT_CUDA_CALLGRAPH"
	.align	4
	.sectionentsize	8
	.align		4
        /*0000*/ 	.word	0x00000000
	.align		4
        /*0004*/ 	.word	0xffffffff
	.align		4
        /*0008*/ 	.word	0x00000000
	.align		4
        /*000c*/ 	.word	0xfffffffe
	.align		4
        /*0010*/ 	.word	0x00000000
	.align		4
        /*0014*/ 	.word	0xfffffffd
	.align		4
        /*0018*/ 	.word	0x00000000
	.align		4
        /*001c*/ 	.word	0xfffffffc


//--------------------- .text._Z14ComputeMatchesPcS_Piiii --------------------------
	.section	.text._Z14ComputeMatchesPcS_Piiii,"ax",@progbits
	.align	128
        .global         _Z14ComputeMatchesPcS_Piiii
        .type           _Z14ComputeMatchesPcS_Piiii,@function
        .size           _Z14ComputeMatchesPcS_Piiii,(.L_x_1 - _Z14ComputeMatchesPcS_Piiii)
        .other          _Z14ComputeMatchesPcS_Piiii,@"STO_CUDA_ENTRY STV_DEFAULT"
_Z14ComputeMatchesPcS_Piiii:
.text._Z14ComputeMatchesPcS_Piiii:
[----:B------:R-:W-:Y:S01]  /*0000*/  LDC R1, c[0x0][0x37c] ;  /* 0x0000df00ff017b82 */ /* 0x000fe20000000800 */
[----:B------:R-:W-:Y:S05]  /*0010*/  EXIT ;  /* 0x000000000000794d */ /* 0x000fea0003800000 */
.L_x_0:
[----:B------:R-:W-:-:S00]  /*0020*/  BRA `(.L_x_0) ;  /* 0xfffffffc00fc7947 */ /* 0x000fc0000383ffff */
[----:B------:R-:W-:-:S00]  /*0030*/  NOP ;  /* 0x0000000000007918 */ /* 0x000fc00000000000 */
        /* <DEDUP_REMOVED lines=12> */
.L_x_1:


//--------------------- .nv.shared.reserved.0     --------------------------
	.section	.nv.shared.reserved.0,"aw",@nobits
	.weak		__nv_reservedSMEM_offset_0_alias
	.size		__nv_reservedSMEM_offset_0_alias, 0, 64
	.other		__nv_reservedSMEM_offset_0_alias,@"STO_CUDA_RESERVED_SHARED STV_DEFAULT"
__nv_reservedSMEM_offset_0_alias:
	.zero		0
	.zero		64


//--------------------- .nv.constant0._Z14ComputeMatchesPcS_Piiii --------------------------
	.section	.nv.constant0._Z14ComputeMatchesPcS_Piiii,"a",@progbits
	.sectionflags	@""
	.align	4
.nv.constant0._Z14ComputeMatchesPcS_Piiii:
	.zero		932


//--------------------- SYMBOLS --------------------------

	.type		.nv.reservedSmem.offset0,@object
	.size		.nv.reservedSmem.offset0,0x4
